//
// Generated by NVIDIA NVVM Compiler
//
// Compiler Build ID: CL-36424714
// Cuda compilation tools, release 13.0, V13.0.88
// Based on NVVM 20.0.0
//

.version 9.0
.target sm_100
.address_size 64

	// .globl	_Z21convolution_1d_kernelPKfS0_Pfii

.visible .entry _Z21convolution_1d_kernelPKfS0_Pfii(
	.param .u64 .ptr .align 1 _Z21convolution_1d_kernelPKfS0_Pfii_param_0,
	.param .u64 .ptr .align 1 _Z21convolution_1d_kernelPKfS0_Pfii_param_1,
	.param .u64 .ptr .align 1 _Z21convolution_1d_kernelPKfS0_Pfii_param_2,
	.param .u32 _Z21convolution_1d_kernelPKfS0_Pfii_param_3,
	.param .u32 _Z21convolution_1d_kernelPKfS0_Pfii_param_4
)
{
	.reg .pred 	%p<11>;
	.reg .b32 	%r<40>;
	.reg .b32 	%f<112>;
	.reg .b64 	%rd<31>;

	ld.param.u64 	%rd11, [_Z21convolution_1d_kernelPKfS0_Pfii_param_0];
	ld.param.u64 	%rd12, [_Z21convolution_1d_kernelPKfS0_Pfii_param_1];
	ld.param.u64 	%rd10, [_Z21convolution_1d_kernelPKfS0_Pfii_param_2];
	ld.param.u32 	%r25, [_Z21convolution_1d_kernelPKfS0_Pfii_param_3];
	ld.param.u32 	%r24, [_Z21convolution_1d_kernelPKfS0_Pfii_param_4];
	cvta.to.global.u64 	%rd1, %rd12;
	cvta.to.global.u64 	%rd2, %rd11;
	mov.u32 	%r26, %ctaid.x;
	mov.u32 	%r27, %ntid.x;
	mul.lo.s32 	%r1, %r26, %r27;
	mov.u32 	%r2, %tid.x;
	add.s32 	%r3, %r1, %r2;
	sub.s32 	%r28, %r25, %r24;
	setp.gt.s32 	%p1, %r3, %r28;
	@%p1 bra 	$L__BB0_15;
	setp.lt.s32 	%p2, %r24, 1;
	mov.f32 	%f111, 0f00000000;
	@%p2 bra 	$L__BB0_14;
	and.b32  	%r4, %r24, 15;
	setp.lt.u32 	%p3, %r24, 16;
	mov.f32 	%f111, 0f00000000;
	mov.b32 	%r36, 0;
	@%p3 bra 	$L__BB0_5;
	and.b32  	%r36, %r24, 2147483632;
	neg.s32 	%r34, %r36;
	add.s64 	%rd3, %rd2, 32;
	add.s64 	%rd29, %rd1, 32;
	mov.f32 	%f111, 0f00000000;
	mov.u32 	%r33, %r3;
$L__BB0_4:
	.pragma "nounroll";
	mul.wide.s32 	%rd13, %r33, 4;
	add.s64 	%rd14, %rd3, %rd13;
	ld.global.nc.f32 	%f18, [%rd14+-32];
	ld.global.nc.f32 	%f19, [%rd29+-32];
	fma.rn.f32 	%f20, %f18, %f19, %f111;
	ld.global.nc.f32 	%f21, [%rd14+-28];
	ld.global.nc.f32 	%f22, [%rd29+-28];
	fma.rn.f32 	%f23, %f21, %f22, %f20;
	ld.global.nc.f32 	%f24, [%rd14+-24];
	ld.global.nc.f32 	%f25, [%rd29+-24];
	fma.rn.f32 	%f26, %f24, %f25, %f23;
	ld.global.nc.f32 	%f27, [%rd14+-20];
	ld.global.nc.f32 	%f28, [%rd29+-20];
	fma.rn.f32 	%f29, %f27, %f28, %f26;
	ld.global.nc.f32 	%f30, [%rd14+-16];
	ld.global.nc.f32 	%f31, [%rd29+-16];
	fma.rn.f32 	%f32, %f30, %f31, %f29;
	ld.global.nc.f32 	%f33, [%rd14+-12];
	ld.global.nc.f32 	%f34, [%rd29+-12];
	fma.rn.f32 	%f35, %f33, %f34, %f32;
	ld.global.nc.f32 	%f36, [%rd14+-8];
	ld.global.nc.f32 	%f37, [%rd29+-8];
	fma.rn.f32 	%f38, %f36, %f37, %f35;
	ld.global.nc.f32 	%f39, [%rd14+-4];
	ld.global.nc.f32 	%f40, [%rd29+-4];
	fma.rn.f32 	%f41, %f39, %f40, %f38;
	ld.global.nc.f32 	%f42, [%rd14];
	ld.global.nc.f32 	%f43, [%rd29];
	fma.rn.f32 	%f44, %f42, %f43, %f41;
	ld.global.nc.f32 	%f45, [%rd14+4];
	ld.global.nc.f32 	%f46, [%rd29+4];
	fma.rn.f32 	%f47, %f45, %f46, %f44;
	ld.global.nc.f32 	%f48, [%rd14+8];
	ld.global.nc.f32 	%f49, [%rd29+8];
	fma.rn.f32 	%f50, %f48, %f49, %f47;
	ld.global.nc.f32 	%f51, [%rd14+12];
	ld.global.nc.f32 	%f52, [%rd29+12];
	fma.rn.f32 	%f53, %f51, %f52, %f50;
	ld.global.nc.f32 	%f54, [%rd14+16];
	ld.global.nc.f32 	%f55, [%rd29+16];
	fma.rn.f32 	%f56, %f54, %f55, %f53;
	ld.global.nc.f32 	%f57, [%rd14+20];
	ld.global.nc.f32 	%f58, [%rd29+20];
	fma.rn.f32 	%f59, %f57, %f58, %f56;
	ld.global.nc.f32 	%f60, [%rd14+24];
	ld.global.nc.f32 	%f61, [%rd29+24];
	fma.rn.f32 	%f62, %f60, %f61, %f59;
	ld.global.nc.f32 	%f63, [%rd14+28];
	ld.global.nc.f32 	%f64, [%rd29+28];
	fma.rn.f32 	%f111, %f63, %f64, %f62;
	add.s32 	%r34, %r34, 16;
	add.s32 	%r33, %r33, 16;
	add.s64 	%rd29, %rd29, 64;
	setp.ne.s32 	%p4, %r34, 0;
	@%p4 bra 	$L__BB0_4;
$L__BB0_5:
	setp.eq.s32 	%p5, %r4, 0;
	@%p5 bra 	$L__BB0_14;
	and.b32  	%r12, %r24, 7;
	setp.lt.u32 	%p6, %r4, 8;
	@%p6 bra 	$L__BB0_8;
	add.s32 	%r30, %r36, %r3;
	mul.wide.s32 	%rd15, %r30, 4;
	add.s64 	%rd16, %rd2, %rd15;
	ld.global.nc.f32 	%f66, [%rd16];
	mul.wide.u32 	%rd17, %r36, 4;
	add.s64 	%rd18, %rd1, %rd17;
	ld.global.nc.f32 	%f67, [%rd18];
	fma.rn.f32 	%f68, %f66, %f67, %f111;
	ld.global.nc.f32 	%f69, [%rd16+4];
	ld.global.nc.f32 	%f70, [%rd18+4];
	fma.rn.f32 	%f71, %f69, %f70, %f68;
	ld.global.nc.f32 	%f72, [%rd16+8];
	ld.global.nc.f32 	%f73, [%rd18+8];
	fma.rn.f32 	%f74, %f72, %f73, %f71;
	ld.global.nc.f32 	%f75, [%rd16+12];
	ld.global.nc.f32 	%f76, [%rd18+12];
	fma.rn.f32 	%f77, %f75, %f76, %f74;
	ld.global.nc.f32 	%f78, [%rd16+16];
	ld.global.nc.f32 	%f79, [%rd18+16];
	fma.rn.f32 	%f80, %f78, %f79, %f77;
	ld.global.nc.f32 	%f81, [%rd16+20];
	ld.global.nc.f32 	%f82, [%rd18+20];
	fma.rn.f32 	%f83, %f81, %f82, %f80;
	ld.global.nc.f32 	%f84, [%rd16+24];
	ld.global.nc.f32 	%f85, [%rd18+24];
	fma.rn.f32 	%f86, %f84, %f85, %f83;
	ld.global.nc.f32 	%f87, [%rd16+28];
	ld.global.nc.f32 	%f88, [%rd18+28];
	fma.rn.f32 	%f111, %f87, %f88, %f86;
	add.s32 	%r36, %r36, 8;
$L__BB0_8:
	setp.eq.s32 	%p7, %r12, 0;
	@%p7 bra 	$L__BB0_14;
	and.b32  	%r15, %r24, 3;
	setp.lt.u32 	%p8, %r12, 4;
	@%p8 bra 	$L__BB0_11;
	add.s32 	%r31, %r36, %r3;
	mul.wide.s32 	%rd19, %r31, 4;
	add.s64 	%rd20, %rd2, %rd19;
	ld.global.nc.f32 	%f90, [%rd20];
	mul.wide.u32 	%rd21, %r36, 4;
	add.s64 	%rd22, %rd1, %rd21;
	ld.global.nc.f32 	%f91, [%rd22];
	fma.rn.f32 	%f92, %f90, %f91, %f111;
	ld.global.nc.f32 	%f93, [%rd20+4];
	ld.global.nc.f32 	%f94, [%rd22+4];
	fma.rn.f32 	%f95, %f93, %f94, %f92;
	ld.global.nc.f32 	%f96, [%rd20+8];
	ld.global.nc.f32 	%f97, [%rd22+8];
	fma.rn.f32 	%f98, %f96, %f97, %f95;
	ld.global.nc.f32 	%f99, [%rd20+12];
	ld.global.nc.f32 	%f100, [%rd22+12];
	fma.rn.f32 	%f111, %f99, %f100, %f98;
	add.s32 	%r36, %r36, 4;
$L__BB0_11:
	setp.eq.s32 	%p9, %r15, 0;
	@%p9 bra 	$L__BB0_14;
	mul.wide.u32 	%rd23, %r36, 4;
	add.s64 	%rd30, %rd1, %rd23;
	add.s32 	%r32, %r2, %r36;
	add.s32 	%r39, %r32, %r1;
	neg.s32 	%r38, %r15;
$L__BB0_13:
	.pragma "nounroll";
	mul.wide.s32 	%rd24, %r39, 4;
	add.s64 	%rd25, %rd2, %rd24;
	ld.global.nc.f32 	%f101, [%rd25];
	ld.global.nc.f32 	%f102, [%rd30];
	fma.rn.f32 	%f111, %f101, %f102, %f111;
	add.s64 	%rd30, %rd30, 4;
	add.s32 	%r39, %r39, 1;
	add.s32 	%r38, %r38, 1;
	setp.ne.s32 	%p10, %r38, 0;
	@%p10 bra 	$L__BB0_13;
$L__BB0_14:
	cvta.to.global.u64 	%rd26, %rd10;
	mul.wide.s32 	%rd27, %r3, 4;
	add.s64 	%rd28, %rd26, %rd27;
	st.global.f32 	[%rd28], %f111;
$L__BB0_15:
	ret;

}


// ===== COMPILED SASS (sm_100) =====

	.target	sm_100

	.elftype	@"ET_EXEC"


//--------------------- .note.nv.tkinfo           --------------------------
	.section	.note.nv.tkinfo,"",@"SHT_NOTE"
	.sectionflags	@"SHF_NOTE_NV_TKINFO"
	.tkinfo
        /*0018*/ 	.word	0x00000002
        /*0030*/ 	.string	""
        /*0030*/ 	.string	"ptxas"
        /*0030*/ 	.string	"Cuda compilation tools, release 13.0, V13.0.88"
        /*0030*/ 	.string	"Build cuda_13.0.r13.0/compiler.36424714_0"
        /*0030*/ 	.string	"-arch sm_100 -m 64 "



//--------------------- .note.nv.cuinfo           --------------------------
	.section	.note.nv.cuinfo,"",@"SHT_NOTE"
	.sectionflags	@"SHF_NOTE_NV_CUINFO"
        /*0018*/ 	.short	0x0002
        /*001a*/ 	.short	0x0064
        /*001c*/ 	.short	0x0082
	.zero		2


//--------------------- .nv.info                  --------------------------
	.section	.nv.info,"",@"SHT_CUDA_INFO"
	.align	4


	//----- nvinfo : EIATTR_REGCOUNT
	.align		4
        /*0000*/ 	.byte	0x04, 0x2f
        /*0002*/ 	.short	(.L_1 - .L_0)
	.align		4
.L_0:
        /*0004*/ 	.word	index@(_Z21convolution_1d_kernelPKfS0_Pfii)
        /*0008*/ 	.word	0x0000001e


	//----- nvinfo : EIATTR_FRAME_SIZE
	.align		4
.L_1:
        /*000c*/ 	.byte	0x04, 0x11
        /*000e*/ 	.short	(.L_3 - .L_2)
	.align		4
.L_2:
        /*0010*/ 	.word	index@(_Z21convolution_1d_kernelPKfS0_Pfii)
        /*0014*/ 	.word	0x00000000


	//----- nvinfo : EIATTR_MIN_STACK_SIZE
	.align		4
.L_3:
        /*0018*/ 	.byte	0x04, 0x12
        /*001a*/ 	.short	(.L_5 - .L_4)
	.align		4
.L_4:
        /*001c*/ 	.word	index@(_Z21convolution_1d_kernelPKfS0_Pfii)
        /*0020*/ 	.word	0x00000000
.L_5:


//--------------------- .nv.compat                --------------------------
	.section	.nv.compat,"",@"SHT_CUDA_COMPAT_INFO"
	.align	4
        /*0000*/ 	.byte	0x02, 0x09, 0x00, 0x00, 0x02, 0x02, 0x01, 0x00, 0x02, 0x05, 0x05, 0x00, 0x03, 0x07, 0x01, 0x01
        /*0010*/ 	.byte	0x02, 0x03, 0x00, 0x00, 0x02, 0x06, 0x01, 0x00, 0x04, 0x0b, 0x08, 0x00, 0x09, 0x00, 0x00, 0x00
        /*0020*/ 	.byte	0x00, 0x00, 0x00, 0x00


//--------------------- .nv.info._Z21convolution_1d_kernelPKfS0_Pfii --------------------------
	.section	.nv.info._Z21convolution_1d_kernelPKfS0_Pfii,"",@"SHT_CUDA_INFO"
	.sectionflags	@""
	.align	4


	//----- nvinfo : EIATTR_CUDA_API_VERSION
	.align		4
        /*0000*/ 	.byte	0x04, 0x37
        /*0002*/ 	.short	(.L_7 - .L_6)
.L_6:
        /*0004*/ 	.word	0x00000082


	//----- nvinfo : EIATTR_KPARAM_INFO
	.align		4
.L_7:
        /*0008*/ 	.byte	0x04, 0x17
        /*000a*/ 	.short	(.L_9 - .L_8)
.L_8:
        /*000c*/ 	.word	0x00000000
        /*0010*/ 	.short	0x0004
        /*0012*/ 	.short	0x001c
        /*0014*/ 	.byte	0x00, 0xf0, 0x11, 0x00


	//----- nvinfo : EIATTR_KPARAM_INFO
	.align		4
.L_9:
        /*0018*/ 	.byte	0x04, 0x17
        /*001a*/ 	.short	(.L_11 - .L_10)
.L_10:
        /*001c*/ 	.word	0x00000000
        /*0020*/ 	.short	0x0003
        /*0022*/ 	.short	0x0018
        /*0024*/ 	.byte	0x00, 0xf0, 0x11, 0x00


	//----- nvinfo : EIATTR_KPARAM_INFO
	.align		4
.L_11:
        /*0028*/ 	.byte	0x04, 0x17
        /*002a*/ 	.short	(.L_13 - .L_12)
.L_12:
        /*002c*/ 	.word	0x00000000
        /*0030*/ 	.short	0x0002
        /*0032*/ 	.short	0x0010
        /*0034*/ 	.byte	0x00, 0xf5, 0x21, 0x00


	//----- nvinfo : EIATTR_KPARAM_INFO
	.align		4
.L_13:
        /*0038*/ 	.byte	0x04, 0x17
        /*003a*/ 	.short	(.L_15 - .L_14)
.L_14:
        /*003c*/ 	.word	0x00000000
        /*0040*/ 	.short	0x0001
        /*0042*/ 	.short	0x0008
        /*0044*/ 	.byte	0x00, 0xf5, 0x21, 0x00


	//----- nvinfo : EIATTR_KPARAM_INFO
	.align		4
.L_15:
        /*0048*/ 	.byte	0x04, 0x17
        /*004a*/ 	.short	(.L_17 - .L_16)
.L_16:
        /*004c*/ 	.word	0x00000000
        /*0050*/ 	.short	0x0000
        /*0052*/ 	.short	0x0000
        /*0054*/ 	.byte	0x00, 0xf5, 0x21, 0x00


	//----- nvinfo : EIATTR_SPARSE_MMA_MASK
	.align		4
.L_17:
        /*0058*/ 	.byte	0x03, 0x50
        /*005a*/ 	.short	0x0000


	//----- nvinfo : EIATTR_MAXREG_COUNT
	.align		4
        /*005c*/ 	.byte	0x03, 0x1b
        /*005e*/ 	.short	0x00ff


	//----- nvinfo : EIATTR_MERCURY_ISA_VERSION
	.align		4
        /*0060*/ 	.byte	0x03, 0x5f
        /*0062*/ 	.short	0x0101


	//----- nvinfo : EIATTR_VRC_CTA_INIT_COUNT
	.align		4
        /*0064*/ 	.byte	0x02, 0x4a
	.zero		1
	.zero		1


	//----- nvinfo : EIATTR_EXIT_INSTR_OFFSETS
	.align		4
        /*0068*/ 	.byte	0x04, 0x1c
        /*006a*/ 	.short	(.L_19 - .L_18)


	//   ....[0]....
.L_18:
        /*006c*/ 	.word	0x00000090


	//   ....[1]....
        /*0070*/ 	.word	0x00000a80


	//----- nvinfo : EIATTR_CBANK_PARAM_SIZE
	.align		4
.L_19:
        /*0074*/ 	.byte	0x03, 0x19
        /*0076*/ 	.short	0x0020


	//----- nvinfo : EIATTR_PARAM_CBANK
	.align		4
        /*0078*/ 	.byte	0x04, 0x0a
        /*007a*/ 	.short	(.L_21 - .L_20)
	.align		4
.L_20:
        /*007c*/ 	.word	index@(.nv.constant0._Z21convolution_1d_kernelPKfS0_Pfii)
        /*0080*/ 	.short	0x0380
        /*0082*/ 	.short	0x0020


	//----- nvinfo : EIATTR_SW_WAR
	.align		4
.L_21:
        /*0084*/ 	.byte	0x04, 0x36
        /*0086*/ 	.short	(.L_23 - .L_22)
.L_22:
        /*0088*/ 	.word	0x00000008
.L_23:


//--------------------- .nv.callgraph             --------------------------
	.section	.nv.callgraph,"",@"SHT_CUDA_CALLGRAPH"
	.align	4
	.sectionentsize	8
	.align		4
        /*0000*/ 	.word	0x00000000
	.align		4
        /*0004*/ 	.word	0xffffffff
	.align		4
        /*0008*/ 	.word	0x00000000
	.align		4
        /*000c*/ 	.word	0xfffffffe
	.align		4
        /*0010*/ 	.word	0x00000000
	.align		4
        /*0014*/ 	.word	0xfffffffd
	.align		4
        /*0018*/ 	.word	0x00000000
	.align		4
        /*001c*/ 	.word	0xfffffffc


//--------------------- .text._Z21convolution_1d_kernelPKfS0_Pfii --------------------------
	.section	.text._Z21convolution_1d_kernelPKfS0_Pfii,"ax",@progbits
	.align	128
        .global         _Z21convolution_1d_kernelPKfS0_Pfii
        .type           _Z21convolution_1d_kernelPKfS0_Pfii,@function
        .size           _Z21convolution_1d_kernelPKfS0_Pfii,(.L_x_7 - _Z21convolution_1d_kernelPKfS0_Pfii)
        .other          _Z21convolution_1d_kernelPKfS0_Pfii,@"STO_CUDA_ENTRY STV_DEFAULT"
_Z21convolution_1d_kernelPKfS0_Pfii:
.text._Z21convolution_1d_kernelPKfS0_Pfii:
[----:B------:R-:W-:Y:S01]  /*0000*/  LDC R1, c[0x0][0x37c] ;  /* 0x0000df00ff017b82 */ /* 0x000fe20000000800 */
[----:B------:R-:W0:Y:S07]  /*0010*/  S2R R0, SR_TID.X ;  /* 0x0000000000007919 */ /* 0x000e2e0000002100 */
[----:B------:R-:W1:Y:S01]  /*0020*/  S2UR UR4, SR_CTAID.X ;  /* 0x00000000000479c3 */ /* 0x000e620000002500 */
[----:B------:R-:W1:Y:S01]  /*0030*/  LDCU UR5, c[0x0][0x360] ;  /* 0x00006c00ff0577ac */ /* 0x000e620008000800 */
[----:B------:R-:W2:Y:S01]  /*0040*/  LDCU.64 UR8, c[0x0][0x398] ;  /* 0x00007300ff0877ac */ /* 0x000ea20008000a00 */
[----:B-1----:R-:W-:-:S02]  /*0050*/  UIMAD UR4, UR4, UR5, URZ ;  /* 0x00000005040472a4 */ /* 0x002fc4000f8e02ff */
[----:B--2---:R-:W-:-:S04]  /*0060*/  UIADD3 UR5, UPT, UPT, UR8, -UR9, URZ ;  /* 0x8000000908057290 */ /* 0x004fc8000fffe0ff */
[----:B0-----:R-:W-:-:S04]  /*0070*/  IADD3 R6, PT, PT, R0, UR4, RZ ;  /* 0x0000000400067c10 */ /* 0x001fc8000fffe0ff */
[----:B------:R-:W-:-:S13]  /*0080*/  ISETP.GT.AND P0, PT, R6, UR5, PT ;  /* 0x0000000506007c0c */ /* 0x000fda000bf04270 */
[----:B------:R-:W-:Y:S05]  /*0090*/  @P0 EXIT ;  /* 0x000000000000094d */ /* 0x000fea0003800000 */
[----:B------:R-:W-:Y:S01]  /*00a0*/  UISETP.GE.AND UP0, UPT, UR9, 0x1, UPT ;  /* 0x000000010900788c */ /* 0x000fe2000bf06270 */
[----:B------:R-:W-:Y:S01]  /*00b0*/  HFMA2 R14, -RZ, RZ, 0, 0 ;  /* 0x00000000ff0e7431 */ /* 0x000fe200000001ff */
[----:B------:R-:W0:Y:S07]  /*00c0*/  LDCU.64 UR16, c[0x0][0x358] ;  /* 0x00006b00ff1077ac */ /* 0x000e2e0008000a00 */
[----:B------:R-:W-:Y:S05]  /*00d0*/  BRA.U !UP0, `(.L_x_0) ;  /* 0x00000009085c7547 */ /* 0x000fea000b800000 */
[----:B------:R-:W-:Y:S01]  /*00e0*/  UISETP.GE.U32.AND UP1, UPT, UR9, 0x10, UPT ;  /* 0x000000100900788c */ /* 0x000fe2000bf26070 */
[----:B------:R-:W-:Y:S01]  /*00f0*/  MOV R14, RZ ;  /* 0x000000ff000e7202 */ /* 0x000fe20000000f00 */
[----:B------:R-:W-:Y:S01]  /*0100*/  ULOP3.LUT UR10, UR9, 0xf, URZ, 0xc0, !UPT ;  /* 0x0000000f090a7892 */ /* 0x000fe2000f8ec0ff */
[----:B------:R-:W-:-:S03]  /*0110*/  MOV R9, RZ ;  /* 0x000000ff00097202 */ /* 0x000fc60000000f00 */
[----:B------:R-:W-:-:S03]  /*0120*/  UISETP.NE.AND UP0, UPT, UR10, URZ, UPT ;  /* 0x000000ff0a00728c */ /* 0x000fc6000bf05270 */
[----:B------:R-:W-:Y:S08]  /*0130*/  BRA.U !UP1, `(.L_x_1) ;  /* 0x0000000509147547 */ /* 0x000ff0000b800000 */
[----:B------:R-:W1:Y:S01]  /*0140*/  LDCU.128 UR12, c[0x0][0x380] ;  /* 0x00007000ff0c77ac */ /* 0x000e620008000c00 */
[----:B------:R-:W-:Y:S02]  /*0150*/  MOV R14, RZ ;  /* 0x000000ff000e7202 */ /* 0x000fe40000000f00 */
[----:B------:R-:W-:Y:S01]  /*0160*/  MOV R7, R6 ;  /* 0x0000000600077202 */ /* 0x000fe20000000f00 */
[----:B------:R-:W-:-:S06]  /*0170*/  ULOP3.LUT UR11, UR9, 0x7ffffff0, URZ, 0xc0, !UPT ;  /* 0x7ffffff0090b7892 */ /* 0x000fcc000f8ec0ff */
[----:B------:R-:W-:Y:S01]  /*0180*/  MOV R9, UR11 ;  /* 0x0000000b00097c02 */ /* 0x000fe20008000f00 */
[----:B-1----:R-:W-:Y:S02]  /*0190*/  UIADD3 UR5, UP2, UPT, UR14, 0x20, URZ ;  /* 0x000000200e057890 */ /* 0x002fe4000ff5e0ff */
[----:B------:R-:W-:Y:S02]  /*01a0*/  UIADD3 UR7, UP1, UPT, UR12, 0x20, URZ ;  /* 0x000000200c077890 */ /* 0x000fe4000ff3e0ff */
[----:B------:R-:W-:Y:S02]  /*01b0*/  UIADD3.X UR6, UPT, UPT, URZ, UR15, URZ, UP2, !UPT ;  /* 0x0000000fff067290 */ /* 0x000fe400097fe4ff */
[----:B------:R-:W-:Y:S01]  /*01c0*/  MOV R2, UR5 ;  /* 0x0000000500027c02 */ /* 0x000fe20008000f00 */
[----:B------:R-:W-:Y:S02]  /*01d0*/  UIADD3 UR12, UPT, UPT, -UR11, URZ, URZ ;  /* 0x000000ff0b0c7290 */ /* 0x000fe4000fffe1ff */
[----:B------:R-:W-:Y:S01]  /*01e0*/  UIADD3.X UR8, UPT, UPT, URZ, UR13, URZ, UP1, !UPT ;  /* 0x0000000dff087290 */ /* 0x000fe20008ffe4ff */
[----:B------:R-:W-:-:S11]  /*01f0*/  MOV R3, UR6 ;  /* 0x0000000600037c02 */ /* 0x000fd60008000f00 */
.L_x_2:
[----:B------:R-:W-:Y:S01]  /*0200*/  MOV R4, UR7 ;  /* 0x0000000700047c02 */ /* 0x000fe20008000f00 */
[----:B0-----:R-:W2:Y:S01]  /*0210*/  LDG.E.CONSTANT R16, desc[UR16][R2.64+-0x20] ;  /* 0xffffe01002107981 */ /* 0x001ea2000c1e9900 */
[----:B------:R-:W-:-:S03]  /*0220*/  MOV R5, UR8 ;  /* 0x0000000800057c02 */ /* 0x000fc60008000f00 */
[----:B------:R-:W3:Y:S01]  /*0230*/  LDG.E.CONSTANT R24, desc[UR16][R2.64+-0x1c] ;  /* 0xffffe41002187981 */ /* 0x000ee2000c1e9900 */
[----:B------:R-:W-:-:S03]  /*0240*/  IMAD.WIDE R4, R7, 0x4, R4 ;  /* 0x0000000407047825 */ /* 0x000fc600078e0204 */
[----:B------:R-:W4:Y:S04]  /*0250*/  LDG.E.CONSTANT R18, desc[UR16][R2.64+-0x18] ;  /* 0xffffe81002127981 */ /* 0x000f28000c1e9900 */
[----:B------:R-:W2:Y:S04]  /*0260*/  LDG.E.CONSTANT R17, desc[UR16][R4.64+-0x20] ;  /* 0xffffe01004117981 */ /* 0x000ea8000c1e9900 */
[----:B------:R-:W3:Y:S04]  /*0270*/  LDG.E.CONSTANT R19, desc[UR16][R4.64+-0x1c] ;  /* 0xffffe41004137981 */ /* 0x000ee8000c1e9900 */
[----:B------:R-:W4:Y:S04]  /*0280*/  LDG.E.CONSTANT R21, desc[UR16][R4.64+-0x18] ;  /* 0xffffe81004157981 */ /* 0x000f28000c1e9900 */
[----:B------:R-:W5:Y:S04]  /*0290*/  LDG.E.CONSTANT R23, desc[UR16][R2.64+-0x14] ;  /* 0xffffec1002177981 */ /* 0x000f68000c1e9900 */
        /* <DEDUP_REMOVED lines=8> */
[----:B------:R-:W5:Y:S01]  /*0320*/  LDG.E.CONSTANT R15, desc[UR16][R4.64+-0x4] ;  /* 0xfffffc10040f7981 */ /* 0x000f62000c1e9900 */
[----:B--2---:R-:W-:-:S03]  /*0330*/  FFMA R16, R17, R16, R14 ;  /* 0x0000001011107223 */ /* 0x004fc6000000000e */
[----:B------:R-:W2:Y:S04]  /*0340*/  LDG.E.CONSTANT R14, desc[UR16][R2.64] ;  /* 0x00000010020e7981 */ /* 0x000ea8000c1e9900 */
[----:B------:R-:W2:Y:S01]  /*0350*/  LDG.E.CONSTANT R17, desc[UR16][R4.64] ;  /* 0x0000001004117981 */ /* 0x000ea2000c1e9900 */
[----:B---3--:R-:W-:-:S03]  /*0360*/  FFMA R24, R19, R24, R16 ;  /* 0x0000001813187223 */ /* 0x008fc60000000010 */
[----:B------:R-:W3:Y:S01]  /*0370*/  LDG.E.CONSTANT R16, desc[UR16][R2.64+0x4] ;  /* 0x0000041002107981 */ /* 0x000ee2000c1e9900 */
[----:B----4-:R-:W-:-:S03]  /*0380*/  FFMA R27, R21, R18, R24 ;  /* 0x00000012151b7223 */ /* 0x010fc60000000018 */
[----:B------:R-:W3:Y:S04]  /*0390*/  LDG.E.CONSTANT R19, desc[UR16][R4.64+0x4] ;  /* 0x0000041004137981 */ /* 0x000ee8000c1e9900 */
[----:B------:R-:W4:Y:S01]  /*03a0*/  LDG.E.CONSTANT R21, desc[UR16][R2.64+0x8] ;  /* 0x0000081002157981 */ /* 0x000f22000c1e9900 */
[----:B-----5:R-:W-:-:S03]  /*03b0*/  FFMA R24, R20, R23, R27 ;  /* 0x0000001714187223 */ /* 0x020fc6000000001b */
[----:B------:R-:W4:Y:S04]  /*03c0*/  LDG.E.CONSTANT R18, desc[UR16][R4.64+0x8] ;  /* 0x0000081004127981 */ /* 0x000f28000c1e9900 */
[----:B------:R-:W5:Y:S01]  /*03d0*/  LDG.E.CONSTANT R23, desc[UR16][R2.64+0xc] ;  /* 0x00000c1002177981 */ /* 0x000f62000c1e9900 */
[----:B------:R-:W-:-:S03]  /*03e0*/  FFMA R24, R25, R22, R24 ;  /* 0x0000001619187223 */ /* 0x000fc60000000018 */
[----:B------:R-:W5:Y:S04]  /*03f0*/  LDG.E.CONSTANT R20, desc[UR16][R4.64+0xc] ;  /* 0x00000c1004147981 */ /* 0x000f68000c1e9900 */
[----:B------:R-:W5:Y:S01]  /*0400*/  LDG.E.CONSTANT R25, desc[UR16][R2.64+0x10] ;  /* 0x0000101002197981 */ /* 0x000f62000c1e9900 */
[----:B------:R-:W-:-:S03]  /*0410*/  FFMA R24, R11, R8, R24 ;  /* 0x000000080b187223 */ /* 0x000fc60000000018 */
[----:B------:R-:W5:Y:S04]  /*0420*/  LDG.E.CONSTANT R22, desc[UR16][R4.64+0x10] ;  /* 0x0000101004167981 */ /* 0x000f68000c1e9900 */
[----:B------:R-:W5:Y:S01]  /*0430*/  LDG.E.CONSTANT R11, desc[UR16][R2.64+0x14] ;  /* 0x00001410020b7981 */ /* 0x000f62000c1e9900 */
[----:B------:R-:W-:-:S03]  /*0440*/  FFMA R26, R13, R10, R24 ;  /* 0x0000000a0d1a7223 */ /* 0x000fc60000000018 */
[----:B------:R-:W5:Y:S04]  /*0450*/  LDG.E.CONSTANT R8, desc[UR16][R4.64+0x14] ;  /* 0x0000141004087981 */ /* 0x000f68000c1e9900 */
[----:B------:R-:W5:Y:S04]  /*0460*/  LDG.E.CONSTANT R10, desc[UR16][R2.64+0x18] ;  /* 0x00001810020a7981 */ /* 0x000f68000c1e9900 */
[----:B------:R-:W5:Y:S04]  /*0470*/  LDG.E.CONSTANT R13, desc[UR16][R4.64+0x18] ;  /* 0x00001810040d7981 */ /* 0x000f68000c1e9900 */
[----:B------:R-:W5:Y:S04]  /*0480*/  LDG.E.CONSTANT R24, desc[UR16][R4.64+0x1c] ;  /* 0x00001c1004187981 */ /* 0x000f68000c1e9900 */
[----:B------:R0:W5:Y:S01]  /*0490*/  LDG.E.CONSTANT R27, desc[UR16][R2.64+0x1c] ;  /* 0x00001c10021b7981 */ /* 0x000162000c1e9900 */
[----:B------:R-:W-:Y:S01]  /*04a0*/  FFMA R12, R15, R12, R26 ;  /* 0x0000000c0f0c7223 */ /* 0x000fe2000000001a */
[----:B------:R-:W-:-:S04]  /*04b0*/  UIADD3 UR12, UPT, UPT, UR12, 0x10, URZ ;  /* 0x000000100c0c7890 */ /* 0x000fc8000fffe0ff */
[----:B------:R-:W-:Y:S01]  /*04c0*/  UISETP.NE.AND UP1, UPT, UR12, URZ, UPT ;  /* 0x000000ff0c00728c */ /* 0x000fe2000bf25270 */
[----:B0-----:R-:W-:Y:S02]  /*04d0*/  IADD3 R2, P0, PT, R2, 0x40, RZ ;  /* 0x0000004002027810 */ /* 0x001fe40007f1e0ff */
[----:B------:R-:W-:Y:S02]  /*04e0*/  IADD3 R7, PT, PT, R7, 0x10, RZ ;  /* 0x0000001007077810 */ /* 0x000fe40007ffe0ff */
[----:B------:R-:W-:Y:S01]  /*04f0*/  IADD3.X R3, PT, PT, RZ, R3, RZ, P0, !PT ;  /* 0x00000003ff037210 */ /* 0x000fe200007fe4ff */
[----:B--2---:R-:W-:-:S04]  /*0500*/  FFMA R12, R17, R14, R12 ;  /* 0x0000000e110c7223 */ /* 0x004fc8000000000c */
[----:B---3--:R-:W-:-:S04]  /*0510*/  FFMA R19, R19, R16, R12 ;  /* 0x0000001013137223 */ /* 0x008fc8000000000c */
[----:B----4-:R-:W-:-:S04]  /*0520*/  FFMA R19, R18, R21, R19 ;  /* 0x0000001512137223 */ /* 0x010fc80000000013 */
[----:B-----5:R-:W-:-:S04]  /*0530*/  FFMA R19, R20, R23, R19 ;  /* 0x0000001714137223 */ /* 0x020fc80000000013 */
[----:B------:R-:W-:-:S04]  /*0540*/  FFMA R19, R22, R25, R19 ;  /* 0x0000001916137223 */ /* 0x000fc80000000013 */
[----:B------:R-:W-:-:S04]  /*0550*/  FFMA R8, R8, R11, R19 ;  /* 0x0000000b08087223 */ /* 0x000fc80000000013 */
[----:B------:R-:W-:-:S04]  /*0560*/  FFMA R13, R13, R10, R8 ;  /* 0x0000000a0d0d7223 */ /* 0x000fc80000000008 */
[----:B------:R-:W-:Y:S01]  /*0570*/  FFMA R14, R24, R27, R13 ;  /* 0x0000001b180e7223 */ /* 0x000fe2000000000d */
[----:B------:R-:W-:Y:S06]  /*0580*/  BRA.U UP1, `(.L_x_2) ;  /* 0xfffffffd011c7547 */ /* 0x000fec000b83ffff */
.L_x_1:
[----:B------:R-:W-:Y:S05]  /*0590*/  BRA.U !UP0, `(.L_x_0) ;  /* 0x00000005082c7547 */ /* 0x000fea000b800000 */
[----:B------:R-:W-:Y:S02]  /*05a0*/  UISETP.GE.U32.AND UP0, UPT, UR10, 0x8, UPT ;  /* 0x000000080a00788c */ /* 0x000fe4000bf06070 */
[----:B------:R-:W-:-:S04]  /*05b0*/  ULOP3.LUT UR6, UR9, 0x7, URZ, 0xc0, !UPT ;  /* 0x0000000709067892 */ /* 0x000fc8000f8ec0ff */
[----:B------:R-:W-:-:S03]  /*05c0*/  UISETP.NE.AND UP1, UPT, UR6, URZ, UPT ;  /* 0x000000ff0600728c */ /* 0x000fc6000bf25270 */
[----:B------:R-:W-:Y:S08]  /*05d0*/  BRA.U !UP0, `(.L_x_3) ;  /* 0x0000000108787547 */ /* 0x000ff0000b800000 */
[----:B------:R-:W1:Y:S01]  /*05e0*/  LDC.64 R2, c[0x0][0x380] ;  /* 0x0000e000ff027b82 */ /* 0x000e620000000a00 */
[----:B------:R-:W-:-:S07]  /*05f0*/  IADD3 R7, PT, PT, R6, R9, RZ ;  /* 0x0000000906077210 */ /* 0x000fce0007ffe0ff */
[----:B------:R-:W2:Y:S01]  /*0600*/  LDC.64 R4, c[0x0][0x388] ;  /* 0x0000e200ff047b82 */ /* 0x000ea20000000a00 */
[----:B-1----:R-:W-:-:S05]  /*0610*/  IMAD.WIDE R2, R7, 0x4, R2 ;  /* 0x0000000407027825 */ /* 0x002fca00078e0202 */
[----:B0-----:R-:W3:Y:S01]  /*0620*/  LDG.E.CONSTANT R11, desc[UR16][R2.64] ;  /* 0x00000010020b7981 */ /* 0x001ee2000c1e9900 */
[----:B--2---:R-:W-:-:S03]  /*0630*/  IMAD.WIDE.U32 R4, R9, 0x4, R4 ;  /* 0x0000000409047825 */ /* 0x004fc600078e0004 */
[----:B------:R-:W2:Y:S04]  /*0640*/  LDG.E.CONSTANT R13, desc[UR16][R2.64+0x4] ;  /* 0x00000410020d7981 */ /* 0x000ea8000c1e9900 */
[----:B------:R-:W3:Y:S04]  /*0650*/  LDG.E.CONSTANT R10, desc[UR16][R4.64] ;  /* 0x00000010040a7981 */ /* 0x000ee8000c1e9900 */
[----:B------:R-:W2:Y:S04]  /*0660*/  LDG.E.CONSTANT R12, desc[UR16][R4.64+0x4] ;  /* 0x00000410040c7981 */ /* 0x000ea8000c1e9900 */
[----:B------:R-:W4:Y:S04]  /*0670*/  LDG.E.CONSTANT R15, desc[UR16][R2.64+0x8] ;  /* 0x00000810020f7981 */ /* 0x000f28000c1e9900 */
        /* <DEDUP_REMOVED lines=11> */
[----:B------:R-:W-:Y:S01]  /*0730*/  IADD3 R9, PT, PT, R9, 0x8, RZ ;  /* 0x0000000809097810 */ /* 0x000fe20007ffe0ff */
[----:B---3--:R-:W-:-:S04]  /*0740*/  FFMA R10, R11, R10, R14 ;  /* 0x0000000a0b0a7223 */ /* 0x008fc8000000000e */
[----:B--2---:R-:W-:-:S04]  /*0750*/  FFMA R10, R13, R12, R10 ;  /* 0x0000000c0d0a7223 */ /* 0x004fc8000000000a */
[----:B----4-:R-:W-:-:S04]  /*0760*/  FFMA R10, R15, R16, R10 ;  /* 0x000000100f0a7223 */ /* 0x010fc8000000000a */
[----:B-----5:R-:W-:-:S04]  /*0770*/  FFMA R10, R17, R18, R10 ;  /* 0x00000012110a7223 */ /* 0x020fc8000000000a */
[----:B------:R-:W-:-:S04]  /*0780*/  FFMA R10, R19, R20, R10 ;  /* 0x00000014130a7223 */ /* 0x000fc8000000000a */
[----:B------:R-:W-:-:S04]  /*0790*/  FFMA R10, R21, R22, R10 ;  /* 0x00000016150a7223 */ /* 0x000fc8000000000a */
[----:B------:R-:W-:-:S04]  /*07a0*/  FFMA R7, R7, R8, R10 ;  /* 0x0000000807077223 */ /* 0x000fc8000000000a */
[----:B------:R-:W-:-:S07]  /*07b0*/  FFMA R14, R24, R23, R7 ;  /* 0x00000017180e7223 */ /* 0x000fce0000000007 */
.L_x_3:
        /* <DEDUP_REMOVED lines=17> */
[----:B------:R-:W5:Y:S01]  /*08d0*/  LDG.E.CONSTANT R15, desc[UR16][R4.64+0xc] ;  /* 0x00000c10040f7981 */ /* 0x000f62000c1e9900 */
[----:B------:R-:W-:Y:S01]  /*08e0*/  IADD3 R9, PT, PT, R9, 0x4, RZ ;  /* 0x0000000409097810 */ /* 0x000fe20007ffe0ff */
[----:B---3--:R-:W-:-:S04]  /*08f0*/  FFMA R7, R7, R8, R14 ;  /* 0x0000000807077223 */ /* 0x008fc8000000000e */
[----:B--2---:R-:W-:-:S04]  /*0900*/  FFMA R7, R10, R11, R7 ;  /* 0x0000000b0a077223 */ /* 0x004fc80000000007 */
[----:B----4-:R-:W-:-:S04]  /*0910*/  FFMA R7, R12, R13, R7 ;  /* 0x0000000d0c077223 */ /* 0x010fc80000000007 */
[----:B-----5:R-:W-:-:S07]  /*0920*/  FFMA R14, R16, R15, R7 ;  /* 0x0000000f100e7223 */ /* 0x020fce0000000007 */
.L_x_4:
[----:B------:R-:W-:Y:S05]  /*0930*/  BRA.U !UP1, `(.L_x_0) ;  /* 0x0000000109447547 */ /* 0x000fea000b800000 */
[----:B------:R-:W1:Y:S01]  /*0940*/  LDC.64 R2, c[0x0][0x388] ;  /* 0x0000e200ff027b82 */ /* 0x000e620000000a00 */
[----:B------:R-:W-:-:S07]  /*0950*/  UIADD3 UR5, UPT, UPT, -UR5, URZ, URZ ;  /* 0x000000ff05057290 */ /* 0x000fce000fffe1ff */
[----:B------:R-:W2:Y:S01]  /*0960*/  LDC.64 R10, c[0x0][0x380] ;  /* 0x0000e000ff0a7b82 */ /* 0x000ea20000000a00 */
[----:B-1----:R-:W-:Y:S01]  /*0970*/  IMAD.WIDE.U32 R2, R9, 0x4, R2 ;  /* 0x0000000409027825 */ /* 0x002fe200078e0002 */
[----:B------:R-:W-:Y:S02]  /*0980*/  IADD3 R9, PT, PT, R0, UR4, R9 ;  /* 0x0000000400097c10 */ /* 0x000fe4000fffe009 */
[----:B------:R-:W-:Y:S02]  /*0990*/  MOV R4, R2 ;  /* 0x0000000200047202 */ /* 0x000fe40000000f00 */
[----:B------:R-:W-:-:S07]  /*09a0*/  MOV R5, R3 ;  /* 0x0000000300057202 */ /* 0x000fce0000000f00 */
.L_x_5:
[----:B--2---:R-:W-:Y:S01]  /*09b0*/  IMAD.WIDE R2, R9, 0x4, R10 ;  /* 0x0000000409027825 */ /* 0x004fe200078e020a */
[----:B0-----:R0:W2:Y:S05]  /*09c0*/  LDG.E.CONSTANT R0, desc[UR16][R4.64] ;  /* 0x0000001004007981 */ /* 0x0010aa000c1e9900 */
[----:B------:R-:W2:Y:S01]  /*09d0*/  LDG.E.CONSTANT R3, desc[UR16][R2.64] ;  /* 0x0000001002037981 */ /* 0x000ea2000c1e9900 */
[----:B------:R-:W-:-:S04]  /*09e0*/  UIADD3 UR5, UPT, UPT, UR5, 0x1, URZ ;  /* 0x0000000105057890 */ /* 0x000fc8000fffe0ff */
[----:B------:R-:W-:Y:S01]  /*09f0*/  UISETP.NE.AND UP0, UPT, UR5, URZ, UPT ;  /* 0x000000ff0500728c */ /* 0x000fe2000bf05270 */
[----:B0-----:R-:W-:Y:S02]  /*0a00*/  IADD3 R4, P0, PT, R4, 0x4, RZ ;  /* 0x0000000404047810 */ /* 0x001fe40007f1e0ff */
[----:B------:R-:W-:Y:S02]  /*0a10*/  IADD3 R9, PT, PT, R9, 0x1, RZ ;  /* 0x0000000109097810 */ /* 0x000fe40007ffe0ff */
[----:B------:R-:W-:Y:S01]  /*0a20*/  IADD3.X R5, PT, PT, RZ, R5, RZ, P0, !PT ;  /* 0x00000005ff057210 */ /* 0x000fe200007fe4ff */
[----:B--2---:R-:W-:-:S03]  /*0a30*/  FFMA R14, R3, R0, R14 ;  /* 0x00000000030e7223 */ /* 0x004fc6000000000e */
[----:B------:R-:W-:Y:S05]  /*0a40*/  BRA.U UP0, `(.L_x_5) ;  /* 0xfffffffd00d87547 */ /* 0x000fea000b83ffff */
.L_x_0:
[----:B------:R-:W1:Y:S02]  /*0a50*/  LDC.64 R2, c[0x0][0x390] ;  /* 0x0000e400ff027b82 */ /* 0x000e640000000a00 */
[----:B-1----:R-:W-:-:S05]  /*0a60*/  IMAD.WIDE R6, R6, 0x4, R2 ;  /* 0x0000000406067825 */ /* 0x002fca00078e0202 */
[----:B0-----:R-:W-:Y:S01]  /*0a70*/  STG.E desc[UR16][R6.64], R14 ;  /* 0x0000000e06007986 */ /* 0x001fe2000c101910 */
[----:B------:R-:W-:Y:S05]  /*0a80*/  EXIT ;  /* 0x000000000000794d */ /* 0x000fea0003800000 */
.L_x_6:
[----:B------:R-:W-:-:S00]  /*0a90*/  BRA `(.L_x_6) ;  /* 0xfffffffc00fc7947 */ /* 0x000fc0000383ffff */
[----:B------:R-:W-:-:S00]  /*0aa0*/  NOP ;  /* 0x0000000000007918 */ /* 0x000fc00000000000 */
        /* <DEDUP_REMOVED lines=13> */
.L_x_7:


//--------------------- .nv.shared.reserved.0     --------------------------
	.section	.nv.shared.reserved.0,"aw",@nobits
	.weak		__nv_reservedSMEM_offset_0_alias
	.size		__nv_reservedSMEM_offset_0_alias, 0, 64
	.other		__nv_reservedSMEM_offset_0_alias,@"STO_CUDA_RESERVED_SHARED STV_DEFAULT"
__nv_reservedSMEM_offset_0_alias:
	.zero		0
	.zero		64


//--------------------- .nv.constant0._Z21convolution_1d_kernelPKfS0_Pfii --------------------------
	.section	.nv.constant0._Z21convolution_1d_kernelPKfS0_Pfii,"a",@progbits
	.sectionflags	@""
	.align	4
.nv.constant0._Z21convolution_1d_kernelPKfS0_Pfii:
	.zero		928


//--------------------- SYMBOLS --------------------------

	.type		.nv.reservedSmem.offset0,@object
	.size		.nv.reservedSmem.offset0,0x4
